	.headerflags	@"EF_CUDA_TEXMODE_UNIFIED EF_CUDA_64BIT_ADDRESS EF_CUDA_ACCELERATORS EF_CUDA_SM90 EF_CUDA_VIRTUAL_SM(EF_CUDA_SM90)"
	.elftype	@"ET_EXEC"


//--------------------- .nv.info                  --------------------------
	.section	.nv.info,"",@"SHT_CUDA_INFO"
	.align	4


	//----- nvinfo : EIATTR_REGCOUNT
	.align		4
        /*0000*/ 	.byte	0x04, 0x2f
        /*0002*/ 	.short	(.L_3 - .L_2)
	.align		4
.L_2:
        /*0004*/ 	.word	index@(triton_poi_fused__weight_norm_interface_1)
        /*0008*/ 	.word	0x00000014


	//----- nvinfo : EIATTR_MIN_STACK_SIZE
	.align		4
.L_3:
        /*000c*/ 	.byte	0x04, 0x12
        /*000e*/ 	.short	(.L_5 - .L_4)
	.align		4
.L_4:
        /*0010*/ 	.word	index@(triton_poi_fused__weight_norm_interface_1)
        /*0014*/ 	.word	0x00000000


	//----- nvinfo : EIATTR_FRAME_SIZE
	.align		4
.L_5:
        /*0018*/ 	.byte	0x04, 0x11
        /*001a*/ 	.short	(.L_7 - .L_6)
	.align		4
.L_6:
        /*001c*/ 	.word	index@(triton_poi_fused__weight_norm_interface_1)
        /*0020*/ 	.word	0x00000000


	//----- nvinfo : EIATTR_MIN_STACK_SIZE
	.align		4
.L_7:
        /*0024*/ 	.byte	0x04, 0x12
        /*0026*/ 	.short	(.L_9 - .L_8)
	.align		4
.L_8:
        /*0028*/ 	.word	index@(triton_poi_fused__weight_norm_interface_1)
        /*002c*/ 	.word	0x00000000
.L_9:


//--------------------- .nv.info.triton_poi_fused__weight_norm_interface_1 --------------------------
	.section	.nv.info.triton_poi_fused__weight_norm_interface_1,"",@"SHT_CUDA_INFO"
	.sectionflags	@""
	.align	4


	//----- nvinfo : EIATTR_CUDA_API_VERSION
	.align		4
        /*0000*/ 	.byte	0x04, 0x37
        /*0002*/ 	.short	(.L_11 - .L_10)
.L_10:
        /*0004*/ 	.word	0x0000007c


	//----- nvinfo : EIATTR_KPARAM_INFO
	.align		4
.L_11:
        /*0008*/ 	.byte	0x04, 0x17
        /*000a*/ 	.short	(.L_13 - .L_12)
.L_12:
        /*000c*/ 	.word	0x00000000
        /*0010*/ 	.short	0x0002
        /*0012*/ 	.short	0x0010
        /*0014*/ 	.byte	0x00, 0xf0, 0x11, 0x00


	//----- nvinfo : EIATTR_KPARAM_INFO
	.align		4
.L_13:
        /*0018*/ 	.byte	0x04, 0x17
        /*001a*/ 	.short	(.L_15 - .L_14)
.L_14:
        /*001c*/ 	.word	0x00000000
        /*0020*/ 	.short	0x0001
        /*0022*/ 	.short	0x0008
        /*0024*/ 	.byte	0x00, 0xf4, 0x21, 0x00


	//----- nvinfo : EIATTR_KPARAM_INFO
	.align		4
.L_15:
        /*0028*/ 	.byte	0x04, 0x17
        /*002a*/ 	.short	(.L_17 - .L_16)
.L_16:
        /*002c*/ 	.word	0x00000000
        /*0030*/ 	.short	0x0000
        /*0032*/ 	.short	0x0000
        /*0034*/ 	.byte	0x00, 0xf4, 0x21, 0x00


	//----- nvinfo : EIATTR_SPARSE_MMA_MASK
	.align		4
.L_17:
        /*0038*/ 	.byte	0x03, 0x50
        /*003a*/ 	.short	0x0000


	//----- nvinfo : EIATTR_MAXREG_COUNT
	.align		4
        /*003c*/ 	.byte	0x03, 0x1b
        /*003e*/ 	.short	0x00ff


	//----- nvinfo : EIATTR_EXIT_INSTR_OFFSETS
	.align		4
        /*0040*/ 	.byte	0x04, 0x1c
        /*0042*/ 	.short	(.L_19 - .L_18)


	//   ....[0]....
.L_18:
        /*0044*/ 	.word	0x00000220


	//   ....[1]....
        /*0048*/ 	.word	0x00000260


	//----- nvinfo : EIATTR_REQNTID
	.align		4
.L_19:
        /*004c*/ 	.byte	0x04, 0x10
        /*004e*/ 	.short	(.L_21 - .L_20)
.L_20:
        /*0050*/ 	.word	0x00000020
        /*0054*/ 	.word	0x00000001
        /*0058*/ 	.word	0x00000001


	//----- nvinfo : EIATTR_CBANK_PARAM_SIZE
	.align		4
.L_21:
        /*005c*/ 	.byte	0x03, 0x19
        /*005e*/ 	.short	0x0014


	//----- nvinfo : EIATTR_PARAM_CBANK
	.align		4
        /*0060*/ 	.byte	0x04, 0x0a
        /*0062*/ 	.short	(.L_23 - .L_22)
	.align		4
.L_22:
        /*0064*/ 	.word	index@(.nv.constant0.triton_poi_fused__weight_norm_interface_1)
        /*0068*/ 	.short	0x0210
        /*006a*/ 	.short	0x0014


	//----- nvinfo : EIATTR_SW_WAR
	.align		4
.L_23:
        /*006c*/ 	.byte	0x04, 0x36
        /*006e*/ 	.short	(.L_25 - .L_24)
.L_24:
        /*0070*/ 	.word	0x00000008
.L_25:


//--------------------- .nv.callgraph             --------------------------
	.section	.nv.callgraph,"",@"SHT_CUDA_CALLGRAPH"
	.align	4
	.sectionentsize	8
	.align		4
        /*0000*/ 	.word	0x00000000
	.align		4
        /*0004*/ 	.word	0xffffffff
	.align		4
        /*0008*/ 	.word	0x00000000
	.align		4
        /*000c*/ 	.word	0xfffffffe
	.align		4
        /*0010*/ 	.word	0x00000000
	.align		4
        /*0014*/ 	.word	0xfffffffd
	.align		4
        /*0018*/ 	.word	0x00000000
	.align		4
        /*001c*/ 	.word	0xfffffffc


//--------------------- .nv.constant4             --------------------------
	.section	.nv.constant4,"a",@progbits
	.align	8
	.align		8
.nv.constant4:
        /*0000*/ 	.dword	_$_str
	.align		8
        /*0008*/ 	.dword	_$_str_$_2


//--------------------- .text.triton_poi_fused__weight_norm_interface_1 --------------------------
	.section	.text.triton_poi_fused__weight_norm_interface_1,"ax",@progbits
	.align	128
        .global         triton_poi_fused__weight_norm_interface_1
        .type           triton_poi_fused__weight_norm_interface_1,@function
        .size           triton_poi_fused__weight_norm_interface_1,(.L_x_1 - triton_poi_fused__weight_norm_interface_1)
        .other          triton_poi_fused__weight_norm_interface_1,@"STO_CUDA_ENTRY STV_DEFAULT"
triton_poi_fused__weight_norm_interface_1:
.text.triton_poi_fused__weight_norm_interface_1:
[----:B------:R-:W0:Y:S02]  /*0000*/  LDC R1, c[0x0][0x28] ;  /* 0x00000a00ff017b82 */ /* 0x000e240000000800 */
[----:B------:R-:W1:Y:S01]  /*0010*/  S2R R0, SR_TID.X ;  /* 0x0000000000007919 */ /* 0x000e620000002100 */
[----:B------:R-:W2:Y:S01]  /*0020*/  LDC.64 R10, c[0x0][0x210] ;  /* 0x00008400ff0a7b82 */ /* 0x000ea20000000a00 */
[----:B------:R-:W-:Y:S01]  /*0030*/  HFMA2.MMA R12, -RZ, RZ, 0, 0 ;  /* 0x00000000ff0c7435 */ /* 0x000fe200000001ff */
[----:B------:R-:W-:Y:S01]  /*0040*/  ULDC.64 UR4, c[0x0][0x208] ;  /* 0x0000820000047ab9 */ /* 0x000fe20000000a00 */
[----:B------:R-:W3:Y:S01]  /*0050*/  S2R R13, SR_CTAID.X ;  /* 0x00000000000d7919 */ /* 0x000ee20000002500 */
[----:B------:R-:W-:Y:S01]  /*0060*/  HFMA2.MMA R14, -RZ, RZ, 0, 0 ;  /* 0x00000000ff0e7435 */ /* 0x000fe200000001ff */
[----:B-1----:R-:W-:-:S04]  /*0070*/  LOP3.LUT R0, R0, 0x1f, RZ, 0xc0, !PT ;  /* 0x0000001f00007812 */ /* 0x002fc800078ec0ff */
[----:B---3--:R-:W-:Y:S02]  /*0080*/  LEA R13, R13, R0, 0x5 ;  /* 0x000000000d0d7211 */ /* 0x008fe400078e28ff */
[----:B------:R-:W-:Y:S02]  /*0090*/  MOV R0, RZ ;  /* 0x000000ff00007202 */ /* 0x000fe40000000f00 */
[C---:B------:R-:W-:Y:S01]  /*00a0*/  ISETP.GE.AND P0, PT, R13.reuse, 0x20, PT ;  /* 0x000000200d00780c */ /* 0x040fe20003f06270 */
[----:B------:R-:W-:-:S04]  /*00b0*/  IMAD R9, R13, 0x5, RZ ;  /* 0x000000050d097824 */ /* 0x000fc800078e02ff */
[----:B--2---:R-:W-:Y:S01]  /*00c0*/  IMAD.WIDE R2, R9, 0x4, R10 ;  /* 0x0000000409027825 */ /* 0x004fe200078e020a */
[----:B------:R-:W-:Y:S02]  /*00d0*/  IADD3 R5, R9, 0x1, RZ ;  /* 0x0000000109057810 */ /* 0x000fe40007ffe0ff */
[----:B------:R-:W-:-:S03]  /*00e0*/  IADD3 R7, R9, 0x2, RZ ;  /* 0x0000000209077810 */ /* 0x000fc60007ffe0ff */
[--C-:B------:R-:W-:Y:S01]  /*00f0*/  IMAD.WIDE R4, R5, 0x4, R10.reuse ;  /* 0x0000000405047825 */ /* 0x100fe200078e020a */
[----:B------:R-:W-:Y:S01]  /*0100*/  IADD3 R15, R9, 0x3, RZ ;  /* 0x00000003090f7810 */ /* 0x000fe20007ffe0ff */
[----:B------:R1:W2:Y:S04]  /*0110*/  @!P0 LDG.E.EL R0, desc[UR4][R2.64] ;  /* 0x0000000402008981 */ /* 0x0002a8000c2e1900 */
[----:B------:R-:W3:Y:S01]  /*0120*/  @!P0 LDG.E.EL R12, desc[UR4][R4.64] ;  /* 0x00000004040c8981 */ /* 0x000ee2000c2e1900 */
[--C-:B------:R-:W-:Y:S01]  /*0130*/  IMAD.WIDE R6, R7, 0x4, R10.reuse ;  /* 0x0000000407067825 */ /* 0x100fe200078e020a */
[----:B------:R-:W-:Y:S02]  /*0140*/  IADD3 R17, R9, 0x4, RZ ;  /* 0x0000000409117810 */ /* 0x000fe40007ffe0ff */
[----:B------:R-:W-:Y:S01]  /*0150*/  MOV R16, RZ ;  /* 0x000000ff00107202 */ /* 0x000fe20000000f00 */
[--C-:B------:R-:W-:Y:S01]  /*0160*/  IMAD.WIDE R8, R15, 0x4, R10.reuse ;  /* 0x000000040f087825 */ /* 0x100fe200078e020a */
[----:B------:R-:W-:Y:S01]  /*0170*/  HFMA2.MMA R15, -RZ, RZ, 0, 0 ;  /* 0x00000000ff0f7435 */ /* 0x000fe200000001ff */
[----:B------:R-:W4:Y:S01]  /*0180*/  @!P0 LDG.E.EL R14, desc[UR4][R6.64] ;  /* 0x00000004060e8981 */ /* 0x000f22000c2e1900 */
[----:B-1----:R-:W1:Y:S01]  /*0190*/  LDC.64 R2, c[0x0][0x218] ;  /* 0x00008600ff027b82 */ /* 0x002e620000000a00 */
[----:B------:R-:W-:-:S02]  /*01a0*/  IMAD.WIDE R10, R17, 0x4, R10 ;  /* 0x00000004110a7825 */ /* 0x000fc400078e020a */
[----:B------:R-:W5:Y:S05]  /*01b0*/  @!P0 LDG.E.EL R16, desc[UR4][R8.64] ;  /* 0x0000000408108981 */ /* 0x000f6a000c2e1900 */
[----:B------:R-:W5:Y:S01]  /*01c0*/  @!P0 LDG.E.EL R15, desc[UR4][R10.64] ;  /* 0x000000040a0f8981 */ /* 0x000f62000c2e1900 */
[----:B---3--:R-:W-:-:S04]  /*01d0*/  FMUL R5, R12, R12 ;  /* 0x0000000c0c057220 */ /* 0x008fc80000400000 */
[----:B--2---:R-:W-:-:S04]  /*01e0*/  FFMA R5, R0, R0, R5 ;  /* 0x0000000000057223 */ /* 0x004fc80000000005 */
[----:B----4-:R-:W-:-:S04]  /*01f0*/  FFMA R5, R14, R14, R5 ;  /* 0x0000000e0e057223 */ /* 0x010fc80000000005 */
[----:B-----5:R-:W-:-:S04]  /*0200*/  FFMA R16, R16, R16, R5 ;  /* 0x0000001010107223 */ /* 0x020fc80000000005 */
[----:B------:R-:W-:Y:S01]  /*0210*/  FFMA R16, R15, R15, R16 ;  /* 0x0000000f0f107223 */ /* 0x000fe20000000010 */
[----:B-1----:R-:W-:Y:S06]  /*0220*/  @P0 EXIT ;  /* 0x000000000000094d */ /* 0x002fec0003800000 */
[----:B------:R-:W0:Y:S01]  /*0230*/  MUFU.SQRT R5, R16 ;  /* 0x0000001000057308 */ /* 0x000e220000002000 */
[----:B------:R-:W-:-:S05]  /*0240*/  IMAD.WIDE R2, R13, 0x4, R2 ;  /* 0x000000040d027825 */ /* 0x000fca00078e0202 */
[----:B0-----:R-:W-:Y:S01]  /*0250*/  STG.E desc[UR4][R2.64], R5 ;  /* 0x0000000502007986 */ /* 0x001fe2000c101904 */
[----:B------:R-:W-:Y:S05]  /*0260*/  EXIT ;  /* 0x000000000000794d */ /* 0x000fea0003800000 */
.L_x_0:
[----:B------:R-:W-:-:S00]  /*0270*/  BRA `(.L_x_0) ;  /* 0xfffffffc00fc7947 */ /* 0x000fc0000383ffff */
[----:B------:R-:W-:-:S00]  /*0280*/  NOP ;  /* 0x0000000000007918 */ /* 0x000fc00000000000 */
[----:B------:R-:W-:-:S00]  /*0290*/  NOP ;  /* 0x0000000000007918 */ /* 0x000fc00000000000 */
[----:B------:R-:W-:-:S00]  /*02a0*/  NOP ;  /* 0x0000000000007918 */ /* 0x000fc00000000000 */
[----:B------:R-:W-:-:S00]  /*02b0*/  NOP ;  /* 0x0000000000007918 */ /* 0x000fc00000000000 */
[----:B------:R-:W-:-:S00]  /*02c0*/  NOP ;  /* 0x0000000000007918 */ /* 0x000fc00000000000 */
[----:B------:R-:W-:-:S00]  /*02d0*/  NOP ;  /* 0x0000000000007918 */ /* 0x000fc00000000000 */
[----:B------:R-:W-:-:S00]  /*02e0*/  NOP ;  /* 0x0000000000007918 */ /* 0x000fc00000000000 */
[----:B------:R-:W-:-:S00]  /*02f0*/  NOP ;  /* 0x0000000000007918 */ /* 0x000fc00000000000 */
.L_x_1:


//--------------------- .nv.global.init           --------------------------
	.section	.nv.global.init,"aw",@progbits
.nv.global.init:
	.type		_$_str,@object
	.size		_$_str,(_$_str_$_2 - _$_str)
_$_str:
        /*0000*/ 	.byte	0x5f, 0x5f, 0x43, 0x55, 0x44, 0x41, 0x5f, 0x46, 0x54, 0x5a, 0x00
	.type		_$_str_$_2,@object
	.size		_$_str_$_2,(.L_1 - _$_str_$_2)
_$_str_$_2:
        /*000b*/ 	.byte	0x5f, 0x5f, 0x43, 0x55, 0x44, 0x41, 0x5f, 0x50, 0x52, 0x45, 0x43, 0x5f, 0x53, 0x51, 0x52, 0x54
        /*001b*/ 	.byte	0x00
.L_1:


//--------------------- .nv.constant0.triton_poi_fused__weight_norm_interface_1 --------------------------
	.section	.nv.constant0.triton_poi_fused__weight_norm_interface_1,"a",@progbits
	.sectionflags	@""
	.align	4
.nv.constant0.triton_poi_fused__weight_norm_interface_1:
	.zero		548
